//
// Generated by NVIDIA NVVM Compiler
//
// Compiler Build ID: CL-36424714
// Cuda compilation tools, release 13.0, V13.0.88
// Based on NVVM 20.0.0
//

.version 9.0
.target sm_100
.address_size 64

	// .globl	_Z10gpuPrinterv
.extern .func  (.param .b32 func_retval0) vprintf
(
	.param .b64 vprintf_param_0,
	.param .b64 vprintf_param_1
)
;
.global .align 1 .b8 $str[20] = {71, 80, 85, 32, 80, 114, 105, 110, 116, 115, 32, 73, 100, 120, 58, 32, 37, 100, 10};

.visible .entry _Z10gpuPrinterv()
{
	.local .align 8 .b8 	__local_depot0[8];
	.reg .b64 	%SP;
	.reg .b64 	%SPL;
	.reg .b32 	%r<4>;
	.reg .b64 	%rd<5>;

	mov.u64 	%SPL, __local_depot0;
	cvta.local.u64 	%SP, %SPL;
	add.u64 	%rd1, %SP, 0;
	add.u64 	%rd2, %SPL, 0;
	mov.u32 	%r1, %tid.x;
	st.local.u32 	[%rd2], %r1;
	mov.u64 	%rd3, $str;
	cvta.global.u64 	%rd4, %rd3;
	{ // callseq 0, 0
	.param .b64 param0;
	st.param.b64 	[param0], %rd4;
	.param .b64 param1;
	st.param.b64 	[param1], %rd1;
	.param .b32 retval0;
	call.uni (retval0), 
	vprintf, 
	(
	param0, 
	param1
	);
	ld.param.b32 	%r2, [retval0];
	} // callseq 0
	ret;

}


// ===== COMPILED SASS (sm_100) =====

	.target	sm_100

	.elftype	@"ET_EXEC"


//--------------------- .note.nv.tkinfo           --------------------------
	.section	.note.nv.tkinfo,"",@"SHT_NOTE"
	.sectionflags	@"SHF_NOTE_NV_TKINFO"
	.tkinfo
        /*0018*/ 	.word	0x00000002
        /*0030*/ 	.string	""
        /*0030*/ 	.string	"ptxas"
        /*0030*/ 	.string	"Cuda compilation tools, release 13.0, V13.0.88"
        /*0030*/ 	.string	"Build cuda_13.0.r13.0/compiler.36424714_0"
        /*0030*/ 	.string	"-arch sm_100 -m 64 "



//--------------------- .note.nv.cuinfo           --------------------------
	.section	.note.nv.cuinfo,"",@"SHT_NOTE"
	.sectionflags	@"SHF_NOTE_NV_CUINFO"
        /*0018*/ 	.short	0x0002
        /*001a*/ 	.short	0x0064
        /*001c*/ 	.short	0x0082
	.zero		2


//--------------------- .nv.info                  --------------------------
	.section	.nv.info,"",@"SHT_CUDA_INFO"
	.align	4


	//----- nvinfo : EIATTR_REGCOUNT
	.align		4
        /*0000*/ 	.byte	0x04, 0x2f
        /*0002*/ 	.short	(.L_2 - .L_1)
	.align		4
.L_1:
        /*0004*/ 	.word	index@(_Z10gpuPrinterv)
        /*0008*/ 	.word	0x00000018


	//----- nvinfo : EIATTR_FRAME_SIZE
	.align		4
.L_2:
        /*000c*/ 	.byte	0x04, 0x11
        /*000e*/ 	.short	(.L_4 - .L_3)
	.align		4
.L_3:
        /*0010*/ 	.word	index@(_Z10gpuPrinterv)
        /*0014*/ 	.word	0x00000008


	//----- nvinfo : EIATTR_MIN_STACK_SIZE
	.align		4
.L_4:
        /*0018*/ 	.byte	0x04, 0x12
        /*001a*/ 	.short	(.L_6 - .L_5)
	.align		4
.L_5:
        /*001c*/ 	.word	index@(_Z10gpuPrinterv)
        /*0020*/ 	.word	0x00000008
.L_6:


//--------------------- .nv.compat                --------------------------
	.section	.nv.compat,"",@"SHT_CUDA_COMPAT_INFO"
	.align	4
        /*0000*/ 	.byte	0x02, 0x09, 0x00, 0x00, 0x02, 0x02, 0x01, 0x00, 0x02, 0x05, 0x05, 0x00, 0x03, 0x07, 0x01, 0x01
        /*0010*/ 	.byte	0x02, 0x03, 0x00, 0x00, 0x02, 0x06, 0x01, 0x00, 0x04, 0x0b, 0x08, 0x00, 0x09, 0x00, 0x00, 0x00
        /*0020*/ 	.byte	0x00, 0x00, 0x00, 0x00


//--------------------- .nv.info._Z10gpuPrinterv  --------------------------
	.section	.nv.info._Z10gpuPrinterv,"",@"SHT_CUDA_INFO"
	.sectionflags	@""
	.align	4


	//----- nvinfo : EIATTR_CUDA_API_VERSION
	.align		4
        /*0000*/ 	.byte	0x04, 0x37
        /*0002*/ 	.short	(.L_8 - .L_7)
.L_7:
        /*0004*/ 	.word	0x00000082


	//----- nvinfo : EIATTR_SPARSE_MMA_MASK
	.align		4
.L_8:
        /*0008*/ 	.byte	0x03, 0x50
        /*000a*/ 	.short	0x0000


	//----- nvinfo : EIATTR_MAXREG_COUNT
	.align		4
        /*000c*/ 	.byte	0x03, 0x1b
        /*000e*/ 	.short	0x00ff


	//----- nvinfo : EIATTR_EXTERNS
	.align		4
        /*0010*/ 	.byte	0x04, 0x0f
        /*0012*/ 	.short	(.L_10 - .L_9)


	//   ....[0]....
	.align		4
.L_9:
        /*0014*/ 	.word	index@(vprintf)


	//----- nvinfo : EIATTR_MERCURY_ISA_VERSION
	.align		4
.L_10:
        /*0018*/ 	.byte	0x03, 0x5f
        /*001a*/ 	.short	0x0101


	//----- nvinfo : EIATTR_VRC_CTA_INIT_COUNT
	.align		4
        /*001c*/ 	.byte	0x02, 0x4a
	.zero		1
	.zero		1


	//----- nvinfo : EIATTR_SYSCALL_OFFSETS
	.align		4
        /*0020*/ 	.byte	0x04, 0x46
        /*0022*/ 	.short	(.L_12 - .L_11)


	//   ....[0]....
.L_11:
        /*0024*/ 	.word	0x000000e0


	//----- nvinfo : EIATTR_EXIT_INSTR_OFFSETS
	.align		4
.L_12:
        /*0028*/ 	.byte	0x04, 0x1c
        /*002a*/ 	.short	(.L_14 - .L_13)


	//   ....[0]....
.L_13:
        /*002c*/ 	.word	0x000000f0


	//----- nvinfo : EIATTR_SW_WAR
	.align		4
.L_14:
        /*0030*/ 	.byte	0x04, 0x36
        /*0032*/ 	.short	(.L_16 - .L_15)
.L_15:
        /*0034*/ 	.word	0x00000008
.L_16:


//--------------------- .nv.callgraph             --------------------------
	.section	.nv.callgraph,"",@"SHT_CUDA_CALLGRAPH"
	.align	4
	.sectionentsize	8
	.align		4
        /*0000*/ 	.word	0x00000000
	.align		4
        /*0004*/ 	.word	0xffffffff
	.align		4
        /*0008*/ 	.word	index@(_Z10gpuPrinterv)
	.align		4
        /*000c*/ 	.word	index@(vprintf)
	.align		4
        /*0010*/ 	.word	0x00000000
	.align		4
        /*0014*/ 	.word	0xfffffffe
	.align		4
        /*0018*/ 	.word	0x00000000
	.align		4
        /*001c*/ 	.word	0xfffffffd
	.align		4
        /*0020*/ 	.word	0x00000000
	.align		4
        /*0024*/ 	.word	0xfffffffc


//--------------------- .nv.constant4             --------------------------
	.section	.nv.constant4,"a",@progbits
	.align	8
	.align		8
.nv.constant4:
        /*0000*/ 	.dword	vprintf
	.align		8
        /*0008*/ 	.dword	$str


//--------------------- .text._Z10gpuPrinterv     --------------------------
	.section	.text._Z10gpuPrinterv,"ax",@progbits
	.align	128
        .global         _Z10gpuPrinterv
        .type           _Z10gpuPrinterv,@function
        .size           _Z10gpuPrinterv,(.L_x_2 - _Z10gpuPrinterv)
        .other          _Z10gpuPrinterv,@"STO_CUDA_ENTRY STV_DEFAULT"
_Z10gpuPrinterv:
.text._Z10gpuPrinterv:
[----:B------:R-:W0:Y:S01]  /*0000*/  LDC R1, c[0x0][0x37c] ;  /* 0x0000df00ff017b82 */ /* 0x000e220000000800 */
[----:B------:R-:W1:Y:S01]  /*0010*/  S2R R8, SR_TID.X ;  /* 0x0000000000087919 */ /* 0x000e620000002100 */
[----:B0-----:R-:W-:Y:S01]  /*0020*/  VIADD R1, R1, 0xfffffff8 ;  /* 0xfffffff801017836 */ /* 0x001fe20000000000 */
[----:B------:R-:W-:Y:S01]  /*0030*/  MOV R0, 0x0 ;  /* 0x0000000000007802 */ /* 0x000fe20000000f00 */
[----:B------:R-:W0:Y:S04]  /*0040*/  LDCU UR4, c[0x0][0x2f8] ;  /* 0x00005f00ff0477ac */ /* 0x000e280008000800 */
[----:B------:R2:W3:Y:S01]  /*0050*/  LDC.64 R2, c[0x4][R0] ;  /* 0x0100000000027b82 */ /* 0x0004e20000000a00 */
[----:B------:R-:W4:Y:S01]  /*0060*/  LDCU.64 UR6, c[0x4][0x8] ;  /* 0x01000100ff0677ac */ /* 0x000f220008000a00 */
[----:B------:R-:W5:Y:S01]  /*0070*/  LDCU UR5, c[0x0][0x2fc] ;  /* 0x00005f80ff0577ac */ /* 0x000f620008000800 */
[----:B0-----:R-:W-:Y:S01]  /*0080*/  IADD3 R6, P0, PT, R1, UR4, RZ ;  /* 0x0000000401067c10 */ /* 0x001fe2000ff1e0ff */
[----:B----4-:R-:W-:Y:S01]  /*0090*/  IMAD.U32 R4, RZ, RZ, UR6 ;  /* 0x00000006ff047e24 */ /* 0x010fe2000f8e00ff */
[----:B------:R-:W-:-:S03]  /*00a0*/  MOV R5, UR7 ;  /* 0x0000000700057c02 */ /* 0x000fc60008000f00 */
[----:B-----5:R-:W-:Y:S01]  /*00b0*/  IMAD.X R7, RZ, RZ, UR5, P0 ;  /* 0x00000005ff077e24 */ /* 0x020fe200080e06ff */
[----:B-1----:R2:W-:Y:S07]  /*00c0*/  STL [R1], R8 ;  /* 0x0000000801007387 */ /* 0x0025ee0000100800 */
[----:B------:R-:W-:-:S07]  /*00d0*/  LEPC R20, `(.L_x_0) ;  /* 0x000000001014794e */ /* 0x000fce0000000000 */
[----:B--23--:R-:W-:Y:S05]  /*00e0*/  CALL.ABS.NOINC R2 ;  /* 0x0000000002007343 */ /* 0x00cfea0003c00000 */
.L_x_0:
[----:B------:R-:W-:Y:S05]  /*00f0*/  EXIT ;  /* 0x000000000000794d */ /* 0x000fea0003800000 */
.L_x_1:
[----:B------:R-:W-:-:S00]  /*0100*/  BRA `(.L_x_1) ;  /* 0xfffffffc00fc7947 */ /* 0x000fc0000383ffff */
[----:B------:R-:W-:-:S00]  /*0110*/  NOP ;  /* 0x0000000000007918 */ /* 0x000fc00000000000 */
        /* <DEDUP_REMOVED lines=14> */
.L_x_2:


//--------------------- .nv.global.init           --------------------------
	.section	.nv.global.init,"aw",@progbits
.nv.global.init:
	.type		$str,@object
	.size		$str,(.L_0 - $str)
$str:
        /*0000*/ 	.byte	0x47, 0x50, 0x55, 0x20, 0x50, 0x72, 0x69, 0x6e, 0x74, 0x73, 0x20, 0x49, 0x64, 0x78, 0x3a, 0x20
        /*0010*/ 	.byte	0x25, 0x64, 0x0a, 0x00
.L_0:


//--------------------- .nv.shared.reserved.0     --------------------------
	.section	.nv.shared.reserved.0,"aw",@nobits
	.weak		__nv_reservedSMEM_offset_0_alias
	.size		__nv_reservedSMEM_offset_0_alias, 0, 64
	.other		__nv_reservedSMEM_offset_0_alias,@"STO_CUDA_RESERVED_SHARED STV_DEFAULT"
__nv_reservedSMEM_offset_0_alias:
	.zero		0
	.zero		64


//--------------------- .nv.constant0._Z10gpuPrinterv --------------------------
	.section	.nv.constant0._Z10gpuPrinterv,"a",@progbits
	.sectionflags	@""
	.align	4
.nv.constant0._Z10gpuPrinterv:
	.zero		896


//--------------------- SYMBOLS --------------------------

	.type		.nv.reservedSmem.offset0,@object
	.size		.nv.reservedSmem.offset0,0x4
	.type		vprintf,@function
